	.headerflags	@"EF_CUDA_TEXMODE_UNIFIED EF_CUDA_64BIT_ADDRESS EF_CUDA_ACCELERATORS EF_CUDA_SM90 EF_CUDA_VIRTUAL_SM(EF_CUDA_SM90)"
	.elftype	@"ET_EXEC"


//--------------------- .nv.info                  --------------------------
	.section	.nv.info,"",@"SHT_CUDA_INFO"
	.align	4


	//----- nvinfo : EIATTR_REGCOUNT
	.align		4
        /*0000*/ 	.byte	0x04, 0x2f
        /*0002*/ 	.short	(.L_3 - .L_2)
	.align		4
.L_2:
        /*0004*/ 	.word	index@(triton_poi_fused__native_batch_norm_legit_no_training_convolution_11)
        /*0008*/ 	.word	0x00000020


	//----- nvinfo : EIATTR_MIN_STACK_SIZE
	.align		4
.L_3:
        /*000c*/ 	.byte	0x04, 0x12
        /*000e*/ 	.short	(.L_5 - .L_4)
	.align		4
.L_4:
        /*0010*/ 	.word	index@(triton_poi_fused__native_batch_norm_legit_no_training_convolution_11)
        /*0014*/ 	.word	0x00000000


	//----- nvinfo : EIATTR_FRAME_SIZE
	.align		4
.L_5:
        /*0018*/ 	.byte	0x04, 0x11
        /*001a*/ 	.short	(.L_7 - .L_6)
	.align		4
.L_6:
        /*001c*/ 	.word	index@(triton_poi_fused__native_batch_norm_legit_no_training_convolution_11)
        /*0020*/ 	.word	0x00000000


	//----- nvinfo : EIATTR_MIN_STACK_SIZE
	.align		4
.L_7:
        /*0024*/ 	.byte	0x04, 0x12
        /*0026*/ 	.short	(.L_9 - .L_8)
	.align		4
.L_8:
        /*0028*/ 	.word	index@(triton_poi_fused__native_batch_norm_legit_no_training_convolution_11)
        /*002c*/ 	.word	0x00000000
.L_9:


//--------------------- .nv.info.triton_poi_fused__native_batch_norm_legit_no_training_convolution_11 --------------------------
	.section	.nv.info.triton_poi_fused__native_batch_norm_legit_no_training_convolution_11,"",@"SHT_CUDA_INFO"
	.sectionflags	@""
	.align	4


	//----- nvinfo : EIATTR_CUDA_API_VERSION
	.align		4
        /*0000*/ 	.byte	0x04, 0x37
        /*0002*/ 	.short	(.L_11 - .L_10)
.L_10:
        /*0004*/ 	.word	0x0000007c


	//----- nvinfo : EIATTR_KPARAM_INFO
	.align		4
.L_11:
        /*0008*/ 	.byte	0x04, 0x17
        /*000a*/ 	.short	(.L_13 - .L_12)
.L_12:
        /*000c*/ 	.word	0x00000000
        /*0010*/ 	.short	0x0007
        /*0012*/ 	.short	0x0038
        /*0014*/ 	.byte	0x00, 0xf0, 0x11, 0x00


	//----- nvinfo : EIATTR_KPARAM_INFO
	.align		4
.L_13:
        /*0018*/ 	.byte	0x04, 0x17
        /*001a*/ 	.short	(.L_15 - .L_14)
.L_14:
        /*001c*/ 	.word	0x00000000
        /*0020*/ 	.short	0x0006
        /*0022*/ 	.short	0x0030
        /*0024*/ 	.byte	0x00, 0xf4, 0x21, 0x00


	//----- nvinfo : EIATTR_KPARAM_INFO
	.align		4
.L_15:
        /*0028*/ 	.byte	0x04, 0x17
        /*002a*/ 	.short	(.L_17 - .L_16)
.L_16:
        /*002c*/ 	.word	0x00000000
        /*0030*/ 	.short	0x0005
        /*0032*/ 	.short	0x0028
        /*0034*/ 	.byte	0x00, 0xf4, 0x21, 0x00


	//----- nvinfo : EIATTR_KPARAM_INFO
	.align		4
.L_17:
        /*0038*/ 	.byte	0x04, 0x17
        /*003a*/ 	.short	(.L_19 - .L_18)
.L_18:
        /*003c*/ 	.word	0x00000000
        /*0040*/ 	.short	0x0004
        /*0042*/ 	.short	0x0020
        /*0044*/ 	.byte	0x00, 0xf4, 0x21, 0x00


	//----- nvinfo : EIATTR_KPARAM_INFO
	.align		4
.L_19:
        /*0048*/ 	.byte	0x04, 0x17
        /*004a*/ 	.short	(.L_21 - .L_20)
.L_20:
        /*004c*/ 	.word	0x00000000
        /*0050*/ 	.short	0x0003
        /*0052*/ 	.short	0x0018
        /*0054*/ 	.byte	0x00, 0xf4, 0x21, 0x00


	//----- nvinfo : EIATTR_KPARAM_INFO
	.align		4
.L_21:
        /*0058*/ 	.byte	0x04, 0x17
        /*005a*/ 	.short	(.L_23 - .L_22)
.L_22:
        /*005c*/ 	.word	0x00000000
        /*0060*/ 	.short	0x0002
        /*0062*/ 	.short	0x0010
        /*0064*/ 	.byte	0x00, 0xf4, 0x21, 0x00


	//----- nvinfo : EIATTR_KPARAM_INFO
	.align		4
.L_23:
        /*0068*/ 	.byte	0x04, 0x17
        /*006a*/ 	.short	(.L_25 - .L_24)
.L_24:
        /*006c*/ 	.word	0x00000000
        /*0070*/ 	.short	0x0001
        /*0072*/ 	.short	0x0008
        /*0074*/ 	.byte	0x00, 0xf4, 0x21, 0x00


	//----- nvinfo : EIATTR_KPARAM_INFO
	.align		4
.L_25:
        /*0078*/ 	.byte	0x04, 0x17
        /*007a*/ 	.short	(.L_27 - .L_26)
.L_26:
        /*007c*/ 	.word	0x00000000
        /*0080*/ 	.short	0x0000
        /*0082*/ 	.short	0x0000
        /*0084*/ 	.byte	0x00, 0xf4, 0x21, 0x00


	//----- nvinfo : EIATTR_SPARSE_MMA_MASK
	.align		4
.L_27:
        /*0088*/ 	.byte	0x03, 0x50
        /*008a*/ 	.short	0x0000


	//----- nvinfo : EIATTR_MAXREG_COUNT
	.align		4
        /*008c*/ 	.byte	0x03, 0x1b
        /*008e*/ 	.short	0x00ff


	//----- nvinfo : EIATTR_EXIT_INSTR_OFFSETS
	.align		4
        /*0090*/ 	.byte	0x04, 0x1c
        /*0092*/ 	.short	(.L_29 - .L_28)


	//   ....[0]....
.L_28:
        /*0094*/ 	.word	0x000006b0


	//----- nvinfo : EIATTR_REQNTID
	.align		4
.L_29:
        /*0098*/ 	.byte	0x04, 0x10
        /*009a*/ 	.short	(.L_31 - .L_30)
.L_30:
        /*009c*/ 	.word	0x00000080
        /*00a0*/ 	.word	0x00000001
        /*00a4*/ 	.word	0x00000001


	//----- nvinfo : EIATTR_CBANK_PARAM_SIZE
	.align		4
.L_31:
        /*00a8*/ 	.byte	0x03, 0x19
        /*00aa*/ 	.short	0x003c


	//----- nvinfo : EIATTR_PARAM_CBANK
	.align		4
        /*00ac*/ 	.byte	0x04, 0x0a
        /*00ae*/ 	.short	(.L_33 - .L_32)
	.align		4
.L_32:
        /*00b0*/ 	.word	index@(.nv.constant0.triton_poi_fused__native_batch_norm_legit_no_training_convolution_11)
        /*00b4*/ 	.short	0x0210
        /*00b6*/ 	.short	0x003c


	//----- nvinfo : EIATTR_SW_WAR
	.align		4
.L_33:
        /*00b8*/ 	.byte	0x04, 0x36
        /*00ba*/ 	.short	(.L_35 - .L_34)
.L_34:
        /*00bc*/ 	.word	0x00000008
.L_35:


//--------------------- .nv.callgraph             --------------------------
	.section	.nv.callgraph,"",@"SHT_CUDA_CALLGRAPH"
	.align	4
	.sectionentsize	8
	.align		4
        /*0000*/ 	.word	0x00000000
	.align		4
        /*0004*/ 	.word	0xffffffff
	.align		4
        /*0008*/ 	.word	0x00000000
	.align		4
        /*000c*/ 	.word	0xfffffffe
	.align		4
        /*0010*/ 	.word	0x00000000
	.align		4
        /*0014*/ 	.word	0xfffffffd
	.align		4
        /*0018*/ 	.word	0x00000000
	.align		4
        /*001c*/ 	.word	0xfffffffc


//--------------------- .nv.constant4             --------------------------
	.section	.nv.constant4,"a",@progbits
	.align	8
	.align		8
.nv.constant4:
        /*0000*/ 	.dword	_$_str
	.align		8
        /*0008*/ 	.dword	_$_str_$_2


//--------------------- .text.triton_poi_fused__native_batch_norm_legit_no_training_convolution_11 --------------------------
	.section	.text.triton_poi_fused__native_batch_norm_legit_no_training_convolution_11,"ax",@progbits
	.align	128
        .global         triton_poi_fused__native_batch_norm_legit_no_training_convolution_11
        .type           triton_poi_fused__native_batch_norm_legit_no_training_convolution_11,@function
        .size           triton_poi_fused__native_batch_norm_legit_no_training_convolution_11,(.L_x_1 - triton_poi_fused__native_batch_norm_legit_no_training_convolution_11)
        .other          triton_poi_fused__native_batch_norm_legit_no_training_convolution_11,@"STO_CUDA_ENTRY STV_DEFAULT"
triton_poi_fused__native_batch_norm_legit_no_training_convolution_11:
.text.triton_poi_fused__native_batch_norm_legit_no_training_convolution_11:
[----:B------:R-:W-:Y:S01]  /*0000*/  LDC R1, c[0x0][0x28] ;  /* 0x00000a00ff017b82 */ /* 0x000fe20000000800 */
[----:B------:R-:W1:Y:S07]  /*0010*/  S2R R0, SR_TID.X ;  /* 0x0000000000007919 */ /* 0x000e6e0000002100 */
[----:B------:R-:W2:Y:S01]  /*0020*/  LDC.64 R8, c[0x0][0x228] ;  /* 0x00008a00ff087b82 */ /* 0x000ea20000000a00 */
[----:B------:R-:W-:Y:S01]  /*0030*/  ULDC.64 UR4, c[0x0][0x208] ;  /* 0x0000820000047ab9 */ /* 0x000fe20000000a00 */
[----:B------:R-:W3:Y:S06]  /*0040*/  S2R R5, SR_CTAID.X ;  /* 0x0000000000057919 */ /* 0x000eec0000002500 */
[----:B------:R-:W4:Y:S08]  /*0050*/  LDC.64 R28, c[0x0][0x218] ;  /* 0x00008600ff1c7b82 */ /* 0x000f300000000a00 */
[----:B------:R-:W5:Y:S08]  /*0060*/  LDC.64 R20, c[0x0][0x210] ;  /* 0x00008400ff147b82 */ /* 0x000f700000000a00 */
[----:B------:R-:W4:Y:S01]  /*0070*/  LDC.64 R26, c[0x0][0x220] ;  /* 0x00008800ff1a7b82 */ /* 0x000f220000000a00 */
[----:B-1----:R-:W-:-:S07]  /*0080*/  SHF.L.U32 R0, R0, 0x2, RZ ;  /* 0x0000000200007819 */ /* 0x002fce00000006ff */
[----:B------:R-:W1:Y:S01]  /*0090*/  LDC.64 R24, c[0x0][0x230] ;  /* 0x00008c00ff187b82 */ /* 0x000e620000000a00 */
[----:B---3--:R-:W-:Y:S02]  /*00a0*/  SHF.R.S32.HI R3, RZ, 0x15, R5 ;  /* 0x00000015ff037819 */ /* 0x008fe40000011405 */
[----:B------:R-:W-:Y:S02]  /*00b0*/  LOP3.LUT R0, R0, 0x1fc, RZ, 0xc0, !PT ;  /* 0x000001fc00007812 */ /* 0x000fe400078ec0ff */
[----:B------:R-:W-:-:S03]  /*00c0*/  SGXT R3, R3, 0x1 ;  /* 0x000000010303781a */ /* 0x000fc60000000200 */
[----:B------:R-:W3:Y:S01]  /*00d0*/  LDC.64 R22, c[0x0][0x238] ;  /* 0x00008e00ff167b82 */ /* 0x000ee20000000a00 */
[----:B------:R-:W-:-:S04]  /*00e0*/  LEA R6, R5, R0, 0xa ;  /* 0x0000000005067211 */ /* 0x000fc800078e50ff */
[----:B------:R-:W-:-:S04]  /*00f0*/  LEA.HI R3, R3, R6, RZ, 0xf ;  /* 0x0000000603037211 */ /* 0x000fc800078f78ff */
[----:B------:R-:W-:Y:S02]  /*0100*/  SHF.R.S32.HI R7, RZ, 0xf, R3 ;  /* 0x0000000fff077819 */ /* 0x000fe40000011403 */
[----:B------:R-:W-:Y:S02]  /*0110*/  IADD3 R3, R3, 0x200, RZ ;  /* 0x0000020003037810 */ /* 0x000fe40007ffe0ff */
[----:B------:R-:W-:Y:S02]  /*0120*/  LEA.HI R0, R7, R7, RZ, 0x5 ;  /* 0x0000000707007211 */ /* 0x000fe400078f28ff */
[----:B------:R-:W-:Y:S02]  /*0130*/  SHF.R.S32.HI R3, RZ, 0xf, R3 ;  /* 0x0000000fff037819 */ /* 0x000fe40000011403 */
[----:B------:R-:W-:Y:S02]  /*0140*/  LOP3.LUT R0, R0, 0xffffffe0, RZ, 0xc0, !PT ;  /* 0xffffffe000007812 */ /* 0x000fe400078ec0ff */
[----:B------:R-:W-:-:S02]  /*0150*/  LEA.HI R2, R3, R3, RZ, 0x5 ;  /* 0x0000000303027211 */ /* 0x000fc400078f28ff */
[----:B------:R-:W-:Y:S02]  /*0160*/  IADD3 R7, R7, -R0, RZ ;  /* 0x8000000007077210 */ /* 0x000fe40007ffe0ff */
[----:B------:R-:W-:-:S03]  /*0170*/  LOP3.LUT R2, R2, 0xffffffe0, RZ, 0xc0, !PT ;  /* 0xffffffe002027812 */ /* 0x000fc600078ec0ff */
[----:B--2---:R-:W-:Y:S01]  /*0180*/  IMAD.WIDE R4, R7, 0x4, R8 ;  /* 0x0000000407047825 */ /* 0x004fe200078e0208 */
[----:B------:R-:W-:-:S05]  /*0190*/  IADD3 R3, R3, -R2, RZ ;  /* 0x8000000203037210 */ /* 0x000fca0007ffe0ff */
[----:B------:R-:W-:Y:S01]  /*01a0*/  IMAD.WIDE R16, R3, 0x4, R8 ;  /* 0x0000000403107825 */ /* 0x000fe200078e0208 */
[----:B------:R-:W2:Y:S05]  /*01b0*/  LDG.E.EL R4, desc[UR4][R4.64] ;  /* 0x0000000404047981 */ /* 0x000eaa000c2e1900 */
[----:B------:R-:W2:Y:S01]  /*01c0*/  LDG.E.EL R16, desc[UR4][R16.64] ;  /* 0x0000000410107981 */ /* 0x000ea2000c2e1900 */
[----:B----4-:R-:W-:-:S04]  /*01d0*/  IMAD.WIDE R18, R7, 0x4, R28 ;  /* 0x0000000407127825 */ /* 0x010fc800078e021c */
[----:B-----5:R-:W-:Y:S02]  /*01e0*/  IMAD.WIDE R20, R6, 0x4, R20 ;  /* 0x0000000406147825 */ /* 0x020fe400078e0214 */
[----:B------:R-:W4:Y:S02]  /*01f0*/  LDG.E.EL R19, desc[UR4][R18.64] ;  /* 0x0000000412137981 */ /* 0x000f24000c2e1900 */
[----:B0-----:R-:W-:Y:S02]  /*0200*/  IMAD.WIDE R8, R7, 0x4, R26 ;  /* 0x0000000407087825 */ /* 0x001fe400078e021a */
[----:B------:R-:W4:Y:S02]  /*0210*/  LDG.E.128 R12, desc[UR4][R20.64] ;  /* 0x00000004140c7981 */ /* 0x000f24000c1e1d00 */
[C---:B------:R-:W-:Y:S02]  /*0220*/  IMAD.WIDE R28, R3.reuse, 0x4, R28 ;  /* 0x00000004031c7825 */ /* 0x040fe400078e021c */
[----:B------:R-:W5:Y:S02]  /*0230*/  LDG.E.EL R18, desc[UR4][R8.64] ;  /* 0x0000000408127981 */ /* 0x000f64000c2e1900 */
[----:B------:R-:W-:-:S02]  /*0240*/  IMAD.WIDE R26, R3, 0x4, R26 ;  /* 0x00000004031a7825 */ /* 0x000fc400078e021a */
[----:B------:R1:W4:Y:S04]  /*0250*/  LDG.E.EL R17, desc[UR4][R28.64] ;  /* 0x000000041c117981 */ /* 0x000328000c2e1900 */
[----:B------:R3:W4:Y:S04]  /*0260*/  LDG.E.EL R5, desc[UR4][R26.64] ;  /* 0x000000041a057981 */ /* 0x000728000c2e1900 */
[----:B------:R-:W4:Y:S01]  /*0270*/  LDG.E.128 R8, desc[UR4][R20.64+0x800] ;  /* 0x0008000414087981 */ /* 0x000f22000c1e1d00 */
[----:B-1----:R-:W-:-:S04]  /*0280*/  IMAD.WIDE R28, R7, 0x4, R24 ;  /* 0x00000004071c7825 */ /* 0x002fc800078e0218 */
[----:B---3--:R-:W-:Y:S01]  /*0290*/  IMAD.WIDE R26, R7, 0x4, R22 ;  /* 0x00000004071a7825 */ /* 0x008fe200078e0216 */
[----:B------:R-:W3:Y:S03]  /*02a0*/  LDG.E.EL R2, desc[UR4][R28.64] ;  /* 0x000000041c027981 */ /* 0x000ee6000c2e1900 */
[C---:B------:R-:W-:Y:S01]  /*02b0*/  IMAD.WIDE R24, R3.reuse, 0x4, R24 ;  /* 0x0000000403187825 */ /* 0x040fe200078e0218 */
[----:B------:R0:W3:Y:S03]  /*02c0*/  LDG.E.EL R7, desc[UR4][R26.64] ;  /* 0x000000041a077981 */ /* 0x0000e6000c2e1900 */
[----:B------:R-:W-:Y:S02]  /*02d0*/  IMAD.WIDE R22, R3, 0x4, R22 ;  /* 0x0000000403167825 */ /* 0x000fe400078e0216 */
[----:B------:R1:W3:Y:S04]  /*02e0*/  LDG.E.EL R3, desc[UR4][R24.64] ;  /* 0x0000000418037981 */ /* 0x0002e8000c2e1900 */
[----:B------:R2:W3:Y:S01]  /*02f0*/  LDG.E.EL R0, desc[UR4][R22.64] ;  /* 0x0000000416007981 */ /* 0x0004e2000c2e1900 */
[----:B0-----:R-:W0:Y:S01]  /*0300*/  LDC.64 R26, c[0x0][0x240] ;  /* 0x00009000ff1a7b82 */ /* 0x001e220000000a00 */
[----:B-1----:R-:W-:Y:S01]  /*0310*/  HFMA2.MMA R25, -RZ, RZ, 1.625, 0 ;  /* 0x3e800000ff197435 */ /* 0x002fe200000001ff */
[----:B0-----:R-:W-:-:S04]  /*0320*/  IMAD.WIDE R26, R6, 0x4, R26 ;  /* 0x00000004061a7825 */ /* 0x001fc800078e021a */
[----:B--2---:R-:W-:Y:S01]  /*0330*/  FADD R4, R4, 9.9999997473787516356e-06 ;  /* 0x3727c5ac04047421 */ /* 0x004fe20000000000 */
[----:B------:R-:W-:-:S03]  /*0340*/  FADD R16, R16, 9.9999997473787516356e-06 ;  /* 0x3727c5ac10107421 */ /* 0x000fc60000000000 */
[----:B------:R-:W0:Y:S08]  /*0350*/  MUFU.SQRT R28, R4 ;  /* 0x00000004001c7308 */ /* 0x000e300000002000 */
[----:B------:R-:W1:Y:S01]  /*0360*/  MUFU.SQRT R22, R16 ;  /* 0x0000001000167308 */ /* 0x000e620000002000 */
[C---:B0-----:R-:W-:Y:S02]  /*0370*/  FSETP.GT.AND P0, PT, R28.reuse, 8.50705917302346158658e+37, PT ;  /* 0x7e8000001c00780b */ /* 0x041fe40003f04000 */
[----:B------:R-:W-:-:S02]  /*0380*/  FSETP.GEU.AND P2, PT, R28, 1.175494350822287508e-38, PT ;  /* 0x008000001c00780b */ /* 0x000fc40003f4e000 */
[C---:B-1----:R-:W-:Y:S02]  /*0390*/  FSETP.GT.AND P1, PT, R22.reuse, 8.50705917302346158658e+37, PT ;  /* 0x7e8000001600780b */ /* 0x042fe40003f24000 */
[----:B------:R-:W-:-:S07]  /*03a0*/  FSETP.GEU.AND P3, PT, R22, 1.175494350822287508e-38, PT ;  /* 0x008000001600780b */ /* 0x000fce0003f6e000 */
[----:B------:R-:W-:-:S04]  /*03b0*/  @P0 FMUL R28, R28, 0.25 ;  /* 0x3e8000001c1c0820 */ /* 0x000fc80000400000 */
[----:B------:R-:W-:Y:S01]  /*03c0*/  @!P2 FMUL R28, R28, 16777216 ;  /* 0x4b8000001c1ca820 */ /* 0x000fe20000400000 */
[----:B------:R-:W-:-:S04]  /*03d0*/  @P1 FMUL R22, R22, 0.25 ;  /* 0x3e80000016161820 */ /* 0x000fc80000400000 */
[----:B------:R-:W-:Y:S01]  /*03e0*/  @!P3 FMUL R22, R22, 16777216 ;  /* 0x4b8000001616b820 */ /* 0x000fe20000400000 */
[----:B------:R-:W0:Y:S01]  /*03f0*/  MUFU.RCP R28, R28 ;  /* 0x0000001c001c7308 */ /* 0x000e220000001000 */
[----:B------:R-:W-:-:S07]  /*0400*/  FSEL R23, R25, 1, P0 ;  /* 0x3f80000019177808 */ /* 0x000fce0000000000 */
[----:B------:R-:W1:Y:S01]  /*0410*/  MUFU.RCP R4, R22 ;  /* 0x0000001600047308 */ /* 0x000e620000001000 */
[----:B------:R-:W-:Y:S01]  /*0420*/  FSEL R25, R25, 1, P1 ;  /* 0x3f80000019197808 */ /* 0x000fe20000800000 */
[----:B------:R-:W-:Y:S01]  /*0430*/  @!P2 FMUL R23, R23, 16777216 ;  /* 0x4b8000001717a820 */ /* 0x000fe20000400000 */
[--C-:B----4-:R-:W-:Y:S01]  /*0440*/  FADD R14, R14, R19.reuse ;  /* 0x000000130e0e7221 */ /* 0x110fe20000000000 */
[--C-:B------:R-:W-:Y:S01]  /*0450*/  FADD R12, R12, R19.reuse ;  /* 0x000000130c0c7221 */ /* 0x100fe20000000000 */
[--C-:B------:R-:W-:Y:S01]  /*0460*/  FADD R13, R13, R19.reuse ;  /* 0x000000130d0d7221 */ /* 0x100fe20000000000 */
[----:B------:R-:W-:Y:S01]  /*0470*/  @!P3 FMUL R25, R25, 16777216 ;  /* 0x4b8000001919b820 */ /* 0x000fe20000400000 */
[----:B------:R-:W-:Y:S01]  /*0480*/  FADD R15, R15, R19 ;  /* 0x000000130f0f7221 */ /* 0x000fe20000000000 */
[----:B0-----:R-:W-:Y:S01]  /*0490*/  FMUL R16, R28, R23 ;  /* 0x000000171c107220 */ /* 0x001fe20000400000 */
[C---:B-----5:R-:W-:Y:S01]  /*04a0*/  FADD R19, -R18.reuse, R14 ;  /* 0x0000000e12137221 */ /* 0x060fe20000000100 */
[C---:B------:R-:W-:Y:S01]  /*04b0*/  FADD R29, -R18.reuse, R12 ;  /* 0x0000000c121d7221 */ /* 0x040fe20000000100 */
[----:B------:R-:W-:Y:S01]  /*04c0*/  FADD R23, -R18, R15 ;  /* 0x0000000f12177221 */ /* 0x000fe20000000100 */
[----:B------:R-:W-:Y:S01]  /*04d0*/  FADD R10, R10, R17 ;  /* 0x000000110a0a7221 */ /* 0x000fe20000000000 */
[----:B-1----:R-:W-:Y:S01]  /*04e0*/  FMUL R4, R4, R25 ;  /* 0x0000001904047220 */ /* 0x002fe20000400000 */
[----:B------:R-:W-:Y:S01]  /*04f0*/  FADD R25, -R18, R13 ;  /* 0x0000000d12197221 */ /* 0x000fe20000000100 */
[--C-:B------:R-:W-:Y:S01]  /*0500*/  FADD R8, R8, R17.reuse ;  /* 0x0000001108087221 */ /* 0x100fe20000000000 */
[--C-:B------:R-:W-:Y:S01]  /*0510*/  FADD R9, R9, R17.reuse ;  /* 0x0000001109097221 */ /* 0x100fe20000000000 */
[----:B------:R-:W-:Y:S01]  /*0520*/  FADD R11, R11, R17 ;  /* 0x000000110b0b7221 */ /* 0x000fe20000000000 */
[-C--:B------:R-:W-:Y:S01]  /*0530*/  FMUL R19, R19, R16.reuse ;  /* 0x0000001013137220 */ /* 0x080fe20000400000 */
[-C--:B------:R-:W-:Y:S01]  /*0540*/  FMUL R22, R29, R16.reuse ;  /* 0x000000101d167220 */ /* 0x080fe20000400000 */
[-C--:B------:R-:W-:Y:S01]  /*0550*/  FMUL R18, R25, R16.reuse ;  /* 0x0000001019127220 */ /* 0x080fe20000400000 */
[----:B------:R-:W-:Y:S01]  /*0560*/  FMUL R16, R23, R16 ;  /* 0x0000001017107220 */ /* 0x000fe20000400000 */
[C---:B------:R-:W-:Y:S01]  /*0570*/  FADD R17, -R5.reuse, R10 ;  /* 0x0000000a05117221 */ /* 0x040fe20000000100 */
[C---:B------:R-:W-:Y:S01]  /*0580*/  FADD R25, -R5.reuse, R8 ;  /* 0x0000000805197221 */ /* 0x040fe20000000100 */
[C---:B------:R-:W-:Y:S01]  /*0590*/  FADD R29, -R5.reuse, R9 ;  /* 0x00000009051d7221 */ /* 0x040fe20000000100 */
[----:B------:R-:W-:Y:S01]  /*05a0*/  FADD R23, -R5, R11 ;  /* 0x0000000b05177221 */ /* 0x000fe20000000100 */
[-C--:B------:R-:W-:Y:S01]  /*05b0*/  FMUL R24, R17, R4.reuse ;  /* 0x0000000411187220 */ /* 0x080fe20000400000 */
[-C--:B------:R-:W-:Y:S01]  /*05c0*/  FMUL R25, R25, R4.reuse ;  /* 0x0000000419197220 */ /* 0x080fe20000400000 */
[-C--:B------:R-:W-:Y:S01]  /*05d0*/  FMUL R17, R29, R4.reuse ;  /* 0x000000041d117220 */ /* 0x080fe20000400000 */
[----:B------:R-:W-:Y:S01]  /*05e0*/  FMUL R23, R23, R4 ;  /* 0x0000000417177220 */ /* 0x000fe20000400000 */
[C-C-:B---3--:R-:W-:Y:S01]  /*05f0*/  FFMA R6, R2.reuse, R19, R7.reuse ;  /* 0x0000001302067223 */ /* 0x148fe20000000007 */
[C-C-:B------:R-:W-:Y:S01]  /*0600*/  FFMA R4, R2.reuse, R22, R7.reuse ;  /* 0x0000001602047223 */ /* 0x140fe20000000007 */
[C-C-:B------:R-:W-:Y:S01]  /*0610*/  FFMA R5, R2.reuse, R18, R7.reuse ;  /* 0x0000001202057223 */ /* 0x140fe20000000007 */
[----:B------:R-:W-:Y:S01]  /*0620*/  FFMA R7, R2, R16, R7 ;  /* 0x0000001002077223 */ /* 0x000fe20000000007 */
[C-C-:B------:R-:W-:Y:S01]  /*0630*/  FFMA R18, R3.reuse, R24, R0.reuse ;  /* 0x0000001803127223 */ /* 0x140fe20000000000 */
[C-C-:B------:R-:W-:Y:S01]  /*0640*/  FFMA R16, R3.reuse, R25, R0.reuse ;  /* 0x0000001903107223 */ /* 0x140fe20000000000 */
[C-C-:B------:R-:W-:Y:S01]  /*0650*/  FFMA R17, R3.reuse, R17, R0.reuse ;  /* 0x0000001103117223 */ /* 0x140fe20000000000 */
[----:B------:R-:W-:Y:S01]  /*0660*/  FFMA R19, R3, R23, R0 ;  /* 0x0000001703137223 */ /* 0x000fe20000000000 */
[----:B------:R-:W-:Y:S04]  /*0670*/  STG.E.128 desc[UR4][R20.64], R12 ;  /* 0x0000000c14007986 */ /* 0x000fe8000c101d04 */
[----:B------:R-:W-:Y:S04]  /*0680*/  STG.E.128 desc[UR4][R20.64+0x800], R8 ;  /* 0x0008000814007986 */ /* 0x000fe8000c101d04 */
[----:B------:R-:W-:Y:S04]  /*0690*/  STG.E.128 desc[UR4][R26.64], R4 ;  /* 0x000000041a007986 */ /* 0x000fe8000c101d04 */
[----:B------:R-:W-:Y:S01]  /*06a0*/  STG.E.128 desc[UR4][R26.64+0x800], R16 ;  /* 0x000800101a007986 */ /* 0x000fe2000c101d04 */
[----:B------:R-:W-:Y:S05]  /*06b0*/  EXIT ;  /* 0x000000000000794d */ /* 0x000fea0003800000 */
.L_x_0:
[----:B------:R-:W-:-:S00]  /*06c0*/  BRA `(.L_x_0) ;  /* 0xfffffffc00fc7947 */ /* 0x000fc0000383ffff */
[----:B------:R-:W-:-:S00]  /*06d0*/  NOP ;  /* 0x0000000000007918 */ /* 0x000fc00000000000 */
        /* <DEDUP_REMOVED lines=10> */
.L_x_1:


//--------------------- .nv.global.init           --------------------------
	.section	.nv.global.init,"aw",@progbits
.nv.global.init:
	.type		_$_str,@object
	.size		_$_str,(_$_str_$_2 - _$_str)
_$_str:
        /*0000*/ 	.byte	0x5f, 0x5f, 0x43, 0x55, 0x44, 0x41, 0x5f, 0x46, 0x54, 0x5a, 0x00
	.type		_$_str_$_2,@object
	.size		_$_str_$_2,(.L_1 - _$_str_$_2)
_$_str_$_2:
        /*000b*/ 	.byte	0x5f, 0x5f, 0x43, 0x55, 0x44, 0x41, 0x5f, 0x50, 0x52, 0x45, 0x43, 0x5f, 0x53, 0x51, 0x52, 0x54
        /*001b*/ 	.byte	0x00
.L_1:


//--------------------- .nv.constant0.triton_poi_fused__native_batch_norm_legit_no_training_convolution_11 --------------------------
	.section	.nv.constant0.triton_poi_fused__native_batch_norm_legit_no_training_convolution_11,"a",@progbits
	.sectionflags	@""
	.align	4
.nv.constant0.triton_poi_fused__native_batch_norm_legit_no_training_convolution_11:
	.zero		588
